//
// Generated by NVIDIA NVVM Compiler
//
// Compiler Build ID: CL-36424714
// Cuda compilation tools, release 13.0, V13.0.88
// Based on NVVM 20.0.0
//

.version 9.0
.target sm_100
.address_size 64

	// .globl	_Z6AddVetPfS_S_

.visible .entry _Z6AddVetPfS_S_(
	.param .u64 .ptr .align 1 _Z6AddVetPfS_S__param_0,
	.param .u64 .ptr .align 1 _Z6AddVetPfS_S__param_1,
	.param .u64 .ptr .align 1 _Z6AddVetPfS_S__param_2
)
{
	.reg .b32 	%r<5>;
	.reg .b32 	%f<4>;
	.reg .b64 	%rd<11>;

	ld.param.u64 	%rd1, [_Z6AddVetPfS_S__param_0];
	ld.param.u64 	%rd2, [_Z6AddVetPfS_S__param_1];
	ld.param.u64 	%rd3, [_Z6AddVetPfS_S__param_2];
	cvta.to.global.u64 	%rd4, %rd3;
	cvta.to.global.u64 	%rd5, %rd2;
	cvta.to.global.u64 	%rd6, %rd1;
	mov.u32 	%r1, %ctaid.x;
	mov.u32 	%r2, %ntid.x;
	mov.u32 	%r3, %tid.x;
	mad.lo.s32 	%r4, %r1, %r2, %r3;
	mul.wide.s32 	%rd7, %r4, 4;
	add.s64 	%rd8, %rd6, %rd7;
	ld.global.f32 	%f1, [%rd8];
	add.s64 	%rd9, %rd5, %rd7;
	ld.global.f32 	%f2, [%rd9];
	add.f32 	%f3, %f1, %f2;
	add.s64 	%rd10, %rd4, %rd7;
	st.global.f32 	[%rd10], %f3;
	ret;

}


// ===== COMPILED SASS (sm_100) =====

	.target	sm_100

	.elftype	@"ET_EXEC"


//--------------------- .note.nv.tkinfo           --------------------------
	.section	.note.nv.tkinfo,"",@"SHT_NOTE"
	.sectionflags	@"SHF_NOTE_NV_TKINFO"
	.tkinfo
        /*0018*/ 	.word	0x00000002
        /*0030*/ 	.string	""
        /*0030*/ 	.string	"ptxas"
        /*0030*/ 	.string	"Cuda compilation tools, release 13.0, V13.0.88"
        /*0030*/ 	.string	"Build cuda_13.0.r13.0/compiler.36424714_0"
        /*0030*/ 	.string	"-arch sm_100 -m 64 "



//--------------------- .note.nv.cuinfo           --------------------------
	.section	.note.nv.cuinfo,"",@"SHT_NOTE"
	.sectionflags	@"SHF_NOTE_NV_CUINFO"
        /*0018*/ 	.short	0x0002
        /*001a*/ 	.short	0x0064
        /*001c*/ 	.short	0x0082
	.zero		2


//--------------------- .nv.info                  --------------------------
	.section	.nv.info,"",@"SHT_CUDA_INFO"
	.align	4


	//----- nvinfo : EIATTR_REGCOUNT
	.align		4
        /*0000*/ 	.byte	0x04, 0x2f
        /*0002*/ 	.short	(.L_1 - .L_0)
	.align		4
.L_0:
        /*0004*/ 	.word	index@(_Z6AddVetPfS_S_)
        /*0008*/ 	.word	0x0000000c


	//----- nvinfo : EIATTR_FRAME_SIZE
	.align		4
.L_1:
        /*000c*/ 	.byte	0x04, 0x11
        /*000e*/ 	.short	(.L_3 - .L_2)
	.align		4
.L_2:
        /*0010*/ 	.word	index@(_Z6AddVetPfS_S_)
        /*0014*/ 	.word	0x00000000


	//----- nvinfo : EIATTR_MIN_STACK_SIZE
	.align		4
.L_3:
        /*0018*/ 	.byte	0x04, 0x12
        /*001a*/ 	.short	(.L_5 - .L_4)
	.align		4
.L_4:
        /*001c*/ 	.word	index@(_Z6AddVetPfS_S_)
        /*0020*/ 	.word	0x00000000
.L_5:


//--------------------- .nv.compat                --------------------------
	.section	.nv.compat,"",@"SHT_CUDA_COMPAT_INFO"
	.align	4
        /*0000*/ 	.byte	0x02, 0x09, 0x00, 0x00, 0x02, 0x02, 0x01, 0x00, 0x02, 0x05, 0x05, 0x00, 0x03, 0x07, 0x01, 0x01
        /*0010*/ 	.byte	0x02, 0x03, 0x00, 0x00, 0x02, 0x06, 0x01, 0x00, 0x04, 0x0b, 0x08, 0x00, 0x09, 0x00, 0x00, 0x00
        /*0020*/ 	.byte	0x00, 0x00, 0x00, 0x00


//--------------------- .nv.info._Z6AddVetPfS_S_  --------------------------
	.section	.nv.info._Z6AddVetPfS_S_,"",@"SHT_CUDA_INFO"
	.sectionflags	@""
	.align	4


	//----- nvinfo : EIATTR_CUDA_API_VERSION
	.align		4
        /*0000*/ 	.byte	0x04, 0x37
        /*0002*/ 	.short	(.L_7 - .L_6)
.L_6:
        /*0004*/ 	.word	0x00000082


	//----- nvinfo : EIATTR_KPARAM_INFO
	.align		4
.L_7:
        /*0008*/ 	.byte	0x04, 0x17
        /*000a*/ 	.short	(.L_9 - .L_8)
.L_8:
        /*000c*/ 	.word	0x00000000
        /*0010*/ 	.short	0x0002
        /*0012*/ 	.short	0x0010
        /*0014*/ 	.byte	0x00, 0xf5, 0x21, 0x00


	//----- nvinfo : EIATTR_KPARAM_INFO
	.align		4
.L_9:
        /*0018*/ 	.byte	0x04, 0x17
        /*001a*/ 	.short	(.L_11 - .L_10)
.L_10:
        /*001c*/ 	.word	0x00000000
        /*0020*/ 	.short	0x0001
        /*0022*/ 	.short	0x0008
        /*0024*/ 	.byte	0x00, 0xf5, 0x21, 0x00


	//----- nvinfo : EIATTR_KPARAM_INFO
	.align		4
.L_11:
        /*0028*/ 	.byte	0x04, 0x17
        /*002a*/ 	.short	(.L_13 - .L_12)
.L_12:
        /*002c*/ 	.word	0x00000000
        /*0030*/ 	.short	0x0000
        /*0032*/ 	.short	0x0000
        /*0034*/ 	.byte	0x00, 0xf5, 0x21, 0x00


	//----- nvinfo : EIATTR_SPARSE_MMA_MASK
	.align		4
.L_13:
        /*0038*/ 	.byte	0x03, 0x50
        /*003a*/ 	.short	0x0000


	//----- nvinfo : EIATTR_MAXREG_COUNT
	.align		4
        /*003c*/ 	.byte	0x03, 0x1b
        /*003e*/ 	.short	0x00ff


	//----- nvinfo : EIATTR_MERCURY_ISA_VERSION
	.align		4
        /*0040*/ 	.byte	0x03, 0x5f
        /*0042*/ 	.short	0x0101


	//----- nvinfo : EIATTR_VRC_CTA_INIT_COUNT
	.align		4
        /*0044*/ 	.byte	0x02, 0x4a
	.zero		1
	.zero		1


	//----- nvinfo : EIATTR_EXIT_INSTR_OFFSETS
	.align		4
        /*0048*/ 	.byte	0x04, 0x1c
        /*004a*/ 	.short	(.L_15 - .L_14)


	//   ....[0]....
.L_14:
        /*004c*/ 	.word	0x00000100


	//----- nvinfo : EIATTR_CBANK_PARAM_SIZE
	.align		4
.L_15:
        /*0050*/ 	.byte	0x03, 0x19
        /*0052*/ 	.short	0x0018


	//----- nvinfo : EIATTR_PARAM_CBANK
	.align		4
        /*0054*/ 	.byte	0x04, 0x0a
        /*0056*/ 	.short	(.L_17 - .L_16)
	.align		4
.L_16:
        /*0058*/ 	.word	index@(.nv.constant0._Z6AddVetPfS_S_)
        /*005c*/ 	.short	0x0380
        /*005e*/ 	.short	0x0018


	//----- nvinfo : EIATTR_SW_WAR
	.align		4
.L_17:
        /*0060*/ 	.byte	0x04, 0x36
        /*0062*/ 	.short	(.L_19 - .L_18)
.L_18:
        /*0064*/ 	.word	0x00000008
.L_19:


//--------------------- .nv.callgraph             --------------------------
	.section	.nv.callgraph,"",@"SHT_CUDA_CALLGRAPH"
	.align	4
	.sectionentsize	8
	.align		4
        /*0000*/ 	.word	0x00000000
	.align		4
        /*0004*/ 	.word	0xffffffff
	.align		4
        /*0008*/ 	.word	0x00000000
	.align		4
        /*000c*/ 	.word	0xfffffffe
	.align		4
        /*0010*/ 	.word	0x00000000
	.align		4
        /*0014*/ 	.word	0xfffffffd
	.align		4
        /*0018*/ 	.word	0x00000000
	.align		4
        /*001c*/ 	.word	0xfffffffc


//--------------------- .text._Z6AddVetPfS_S_     --------------------------
	.section	.text._Z6AddVetPfS_S_,"ax",@progbits
	.align	128
        .global         _Z6AddVetPfS_S_
        .type           _Z6AddVetPfS_S_,@function
        .size           _Z6AddVetPfS_S_,(.L_x_1 - _Z6AddVetPfS_S_)
        .other          _Z6AddVetPfS_S_,@"STO_CUDA_ENTRY STV_DEFAULT"
_Z6AddVetPfS_S_:
.text._Z6AddVetPfS_S_:
[----:B------:R-:W-:Y:S01]  /*0000*/  LDC R1, c[0x0][0x37c] ;  /* 0x0000df00ff017b82 */ /* 0x000fe20000000800 */
[----:B------:R-:W0:Y:S07]  /*0010*/  S2R R0, SR_TID.X ;  /* 0x0000000000007919 */ /* 0x000e2e0000002100 */
[----:B------:R-:W0:Y:S01]  /*0020*/  S2UR UR6, SR_CTAID.X ;  /* 0x00000000000679c3 */ /* 0x000e220000002500 */
[----:B------:R-:W1:Y:S07]  /*0030*/  LDCU.64 UR4, c[0x0][0x358] ;  /* 0x00006b00ff0477ac */ /* 0x000e6e0008000a00 */
[----:B------:R-:W0:Y:S08]  /*0040*/  LDC R9, c[0x0][0x360] ;  /* 0x0000d800ff097b82 */ /* 0x000e300000000800 */
[----:B------:R-:W2:Y:S08]  /*0050*/  LDC.64 R2, c[0x0][0x380] ;  /* 0x0000e000ff027b82 */ /* 0x000eb00000000a00 */
[----:B------:R-:W3:Y:S01]  /*0060*/  LDC.64 R4, c[0x0][0x388] ;  /* 0x0000e200ff047b82 */ /* 0x000ee20000000a00 */
[----:B0-----:R-:W-:-:S07]  /*0070*/  IMAD R9, R9, UR6, R0 ;  /* 0x0000000609097c24 */ /* 0x001fce000f8e0200 */
[----:B------:R-:W0:Y:S01]  /*0080*/  LDC.64 R6, c[0x0][0x390] ;  /* 0x0000e400ff067b82 */ /* 0x000e220000000a00 */
[----:B--2---:R-:W-:-:S06]  /*0090*/  IMAD.WIDE R2, R9, 0x4, R2 ;  /* 0x0000000409027825 */ /* 0x004fcc00078e0202 */
[----:B-1----:R-:W2:Y:S01]  /*00a0*/  LDG.E R2, desc[UR4][R2.64] ;  /* 0x0000000402027981 */ /* 0x002ea2000c1e1900 */
[----:B---3--:R-:W-:-:S06]  /*00b0*/  IMAD.WIDE R4, R9, 0x4, R4 ;  /* 0x0000000409047825 */ /* 0x008fcc00078e0204 */
[----:B------:R-:W2:Y:S01]  /*00c0*/  LDG.E R5, desc[UR4][R4.64] ;  /* 0x0000000404057981 */ /* 0x000ea2000c1e1900 */
[----:B0-----:R-:W-:-:S04]  /*00d0*/  IMAD.WIDE R6, R9, 0x4, R6 ;  /* 0x0000000409067825 */ /* 0x001fc800078e0206 */
[----:B--2---:R-:W-:-:S05]  /*00e0*/  FADD R9, R2, R5 ;  /* 0x0000000502097221 */ /* 0x004fca0000000000 */
[----:B------:R-:W-:Y:S01]  /*00f0*/  STG.E desc[UR4][R6.64], R9 ;  /* 0x0000000906007986 */ /* 0x000fe2000c101904 */
[----:B------:R-:W-:Y:S05]  /*0100*/  EXIT ;  /* 0x000000000000794d */ /* 0x000fea0003800000 */
.L_x_0:
[----:B------:R-:W-:-:S00]  /*0110*/  BRA `(.L_x_0) ;  /* 0xfffffffc00fc7947 */ /* 0x000fc0000383ffff */
[----:B------:R-:W-:-:S00]  /*0120*/  NOP ;  /* 0x0000000000007918 */ /* 0x000fc00000000000 */
        /* <DEDUP_REMOVED lines=13> */
.L_x_1:


//--------------------- .nv.shared.reserved.0     --------------------------
	.section	.nv.shared.reserved.0,"aw",@nobits
	.weak		__nv_reservedSMEM_offset_0_alias
	.size		__nv_reservedSMEM_offset_0_alias, 0, 64
	.other		__nv_reservedSMEM_offset_0_alias,@"STO_CUDA_RESERVED_SHARED STV_DEFAULT"
__nv_reservedSMEM_offset_0_alias:
	.zero		0
	.zero		64


//--------------------- .nv.constant0._Z6AddVetPfS_S_ --------------------------
	.section	.nv.constant0._Z6AddVetPfS_S_,"a",@progbits
	.sectionflags	@""
	.align	4
.nv.constant0._Z6AddVetPfS_S_:
	.zero		920


//--------------------- SYMBOLS --------------------------

	.type		.nv.reservedSmem.offset0,@object
	.size		.nv.reservedSmem.offset0,0x4
